	.headerflags	@"EF_CUDA_TEXMODE_UNIFIED EF_CUDA_64BIT_ADDRESS EF_CUDA_ACCELERATORS EF_CUDA_SM90 EF_CUDA_VIRTUAL_SM(EF_CUDA_SM90)"
	.elftype	@"ET_EXEC"


//--------------------- .nv.info                  --------------------------
	.section	.nv.info,"",@"SHT_CUDA_INFO"
	.align	4


	//----- nvinfo : EIATTR_REGCOUNT
	.align		4
        /*0000*/ 	.byte	0x04, 0x2f
        /*0002*/ 	.short	(.L_1 - .L_0)
	.align		4
.L_0:
        /*0004*/ 	.word	index@(triton_poi_fused_avg_pool2d_5)
        /*0008*/ 	.word	0x00000018


	//----- nvinfo : EIATTR_MIN_STACK_SIZE
	.align		4
.L_1:
        /*000c*/ 	.byte	0x04, 0x12
        /*000e*/ 	.short	(.L_3 - .L_2)
	.align		4
.L_2:
        /*0010*/ 	.word	index@(triton_poi_fused_avg_pool2d_5)
        /*0014*/ 	.word	0x00000000


	//----- nvinfo : EIATTR_FRAME_SIZE
	.align		4
.L_3:
        /*0018*/ 	.byte	0x04, 0x11
        /*001a*/ 	.short	(.L_5 - .L_4)
	.align		4
.L_4:
        /*001c*/ 	.word	index@(triton_poi_fused_avg_pool2d_5)
        /*0020*/ 	.word	0x00000000


	//----- nvinfo : EIATTR_MIN_STACK_SIZE
	.align		4
.L_5:
        /*0024*/ 	.byte	0x04, 0x12
        /*0026*/ 	.short	(.L_7 - .L_6)
	.align		4
.L_6:
        /*0028*/ 	.word	index@(triton_poi_fused_avg_pool2d_5)
        /*002c*/ 	.word	0x00000000
.L_7:


//--------------------- .nv.info.triton_poi_fused_avg_pool2d_5 --------------------------
	.section	.nv.info.triton_poi_fused_avg_pool2d_5,"",@"SHT_CUDA_INFO"
	.sectionflags	@""
	.align	4


	//----- nvinfo : EIATTR_CUDA_API_VERSION
	.align		4
        /*0000*/ 	.byte	0x04, 0x37
        /*0002*/ 	.short	(.L_9 - .L_8)
.L_8:
        /*0004*/ 	.word	0x0000007c


	//----- nvinfo : EIATTR_KPARAM_INFO
	.align		4
.L_9:
        /*0008*/ 	.byte	0x04, 0x17
        /*000a*/ 	.short	(.L_11 - .L_10)
.L_10:
        /*000c*/ 	.word	0x00000000
        /*0010*/ 	.short	0x0002
        /*0012*/ 	.short	0x0010
        /*0014*/ 	.byte	0x00, 0xf0, 0x11, 0x00


	//----- nvinfo : EIATTR_KPARAM_INFO
	.align		4
.L_11:
        /*0018*/ 	.byte	0x04, 0x17
        /*001a*/ 	.short	(.L_13 - .L_12)
.L_12:
        /*001c*/ 	.word	0x00000000
        /*0020*/ 	.short	0x0001
        /*0022*/ 	.short	0x0008
        /*0024*/ 	.byte	0x00, 0xf4, 0x21, 0x00


	//----- nvinfo : EIATTR_KPARAM_INFO
	.align		4
.L_13:
        /*0028*/ 	.byte	0x04, 0x17
        /*002a*/ 	.short	(.L_15 - .L_14)
.L_14:
        /*002c*/ 	.word	0x00000000
        /*0030*/ 	.short	0x0000
        /*0032*/ 	.short	0x0000
        /*0034*/ 	.byte	0x00, 0xf4, 0x21, 0x00


	//----- nvinfo : EIATTR_SPARSE_MMA_MASK
	.align		4
.L_15:
        /*0038*/ 	.byte	0x03, 0x50
        /*003a*/ 	.short	0x0000


	//----- nvinfo : EIATTR_MAXREG_COUNT
	.align		4
        /*003c*/ 	.byte	0x03, 0x1b
        /*003e*/ 	.short	0x00ff


	//----- nvinfo : EIATTR_EXIT_INSTR_OFFSETS
	.align		4
        /*0040*/ 	.byte	0x04, 0x1c
        /*0042*/ 	.short	(.L_17 - .L_16)


	//   ....[0]....
.L_16:
        /*0044*/ 	.word	0x00000330


	//----- nvinfo : EIATTR_REQNTID
	.align		4
.L_17:
        /*0048*/ 	.byte	0x04, 0x10
        /*004a*/ 	.short	(.L_19 - .L_18)
.L_18:
        /*004c*/ 	.word	0x00000080
        /*0050*/ 	.word	0x00000001
        /*0054*/ 	.word	0x00000001


	//----- nvinfo : EIATTR_CBANK_PARAM_SIZE
	.align		4
.L_19:
        /*0058*/ 	.byte	0x03, 0x19
        /*005a*/ 	.short	0x0014


	//----- nvinfo : EIATTR_PARAM_CBANK
	.align		4
        /*005c*/ 	.byte	0x04, 0x0a
        /*005e*/ 	.short	(.L_21 - .L_20)
	.align		4
.L_20:
        /*0060*/ 	.word	index@(.nv.constant0.triton_poi_fused_avg_pool2d_5)
        /*0064*/ 	.short	0x0210
        /*0066*/ 	.short	0x0014


	//----- nvinfo : EIATTR_SW_WAR
	.align		4
.L_21:
        /*0068*/ 	.byte	0x04, 0x36
        /*006a*/ 	.short	(.L_23 - .L_22)
.L_22:
        /*006c*/ 	.word	0x00000008
.L_23:


//--------------------- .nv.callgraph             --------------------------
	.section	.nv.callgraph,"",@"SHT_CUDA_CALLGRAPH"
	.align	4
	.sectionentsize	8
	.align		4
        /*0000*/ 	.word	0x00000000
	.align		4
        /*0004*/ 	.word	0xffffffff
	.align		4
        /*0008*/ 	.word	0x00000000
	.align		4
        /*000c*/ 	.word	0xfffffffe
	.align		4
        /*0010*/ 	.word	0x00000000
	.align		4
        /*0014*/ 	.word	0xfffffffd
	.align		4
        /*0018*/ 	.word	0x00000000
	.align		4
        /*001c*/ 	.word	0xfffffffc


//--------------------- .text.triton_poi_fused_avg_pool2d_5 --------------------------
	.section	.text.triton_poi_fused_avg_pool2d_5,"ax",@progbits
	.align	128
        .global         triton_poi_fused_avg_pool2d_5
        .type           triton_poi_fused_avg_pool2d_5,@function
        .size           triton_poi_fused_avg_pool2d_5,(.L_x_1 - triton_poi_fused_avg_pool2d_5)
        .other          triton_poi_fused_avg_pool2d_5,@"STO_CUDA_ENTRY STV_DEFAULT"
triton_poi_fused_avg_pool2d_5:
.text.triton_poi_fused_avg_pool2d_5:
[----:B------:R-:W-:Y:S01]  /*0000*/  LDC R1, c[0x0][0x28] ;  /* 0x00000a00ff017b82 */ /* 0x000fe20000000800 */
[----:B------:R-:W1:Y:S07]  /*0010*/  S2R R0, SR_TID.X ;  /* 0x0000000000007919 */ /* 0x000e6e0000002100 */
[----:B------:R-:W2:Y:S01]  /*0020*/  LDC.64 R2, c[0x0][0x210] ;  /* 0x00008400ff027b82 */ /* 0x000ea20000000a00 */
[----:B------:R-:W-:Y:S01]  /*0030*/  ULDC.64 UR4, c[0x0][0x208] ;  /* 0x0000820000047ab9 */ /* 0x000fe20000000a00 */
[----:B------:R-:W3:Y:S01]  /*0040*/  S2R R7, SR_CTAID.X ;  /* 0x0000000000077919 */ /* 0x000ee20000002500 */
[----:B-1----:R-:W-:-:S04]  /*0050*/  SHF.L.U32 R0, R0, 0x1, RZ ;  /* 0x0000000100007819 */ /* 0x002fc800000006ff */
[----:B------:R-:W-:Y:S02]  /*0060*/  LOP3.LUT R0, R0, 0xfe, RZ, 0xc0, !PT ;  /* 0x000000fe00007812 */ /* 0x000fe400078ec0ff */
[----:B---3--:R-:W-:Y:S02]  /*0070*/  SHF.R.S32.HI R9, RZ, 0x17, R7 ;  /* 0x00000017ff097819 */ /* 0x008fe40000011407 */
[----:B------:R-:W-:Y:S02]  /*0080*/  LEA R0, R7, R0, 0x8 ;  /* 0x0000000007007211 */ /* 0x000fe400078e40ff */
[----:B------:R-:W-:Y:S02]  /*0090*/  SGXT R9, R9, 0x1 ;  /* 0x000000010909781a */ /* 0x000fe40000000200 */
[----:B------:R-:W-:Y:S02]  /*00a0*/  SHF.R.S32.HI R5, RZ, 0x1f, R0 ;  /* 0x0000001fff057819 */ /* 0x000fe40000011400 */
[----:B------:R-:W-:-:S02]  /*00b0*/  IADD3 R4, R0, 0x1, RZ ;  /* 0x0000000100047810 */ /* 0x000fc40007ffe0ff */
[----:B------:R-:W-:Y:S02]  /*00c0*/  LEA.HI R5, R5, R0, RZ, 0x3 ;  /* 0x0000000005057211 */ /* 0x000fe400078f18ff */
[----:B------:R-:W-:Y:S02]  /*00d0*/  LEA.HI R9, R9, R4, RZ, 0x3 ;  /* 0x0000000409097211 */ /* 0x000fe400078f18ff */
[C---:B------:R-:W-:Y:S01]  /*00e0*/  LOP3.LUT R7, R5.reuse, 0x7ffffff8, RZ, 0xc0, !PT ;  /* 0x7ffffff805077812 */ /* 0x040fe200078ec0ff */
[----:B------:R-:W-:Y:S01]  /*00f0*/  IMAD.SHL.U32 R5, R5, 0x4, RZ ;  /* 0x0000000405057824 */ /* 0x000fe200078e00ff */
[----:B------:R-:W-:Y:S02]  /*0100*/  LOP3.LUT R9, R9, 0x7ffffff8, RZ, 0xc0, !PT ;  /* 0x7ffffff809097812 */ /* 0x000fe400078ec0ff */
[----:B------:R-:W-:Y:S02]  /*0110*/  IADD3 R7, R0, -R7, RZ ;  /* 0x8000000700077210 */ /* 0x000fe40007ffe0ff */
[----:B------:R-:W-:Y:S01]  /*0120*/  LOP3.LUT R8, R5, 0xffffffe0, RZ, 0xc0, !PT ;  /* 0xffffffe005087812 */ /* 0x000fe200078ec0ff */
[----:B------:R-:W-:-:S03]  /*0130*/  IMAD.IADD R9, R4, 0x1, -R9 ;  /* 0x0000000104097824 */ /* 0x000fc600078e0a09 */
[-C--:B------:R-:W-:Y:S02]  /*0140*/  LEA R5, R7, R8.reuse, 0x1 ;  /* 0x0000000807057211 */ /* 0x080fe400078e08ff */
[----:B------:R-:W-:Y:S02]  /*0150*/  LEA R11, R9, R8, 0x1 ;  /* 0x00000008090b7211 */ /* 0x000fe400078e08ff */
[----:B------:R-:W-:Y:S01]  /*0160*/  IADD3 R13, R5, 0x10, RZ ;  /* 0x00000010050d7810 */ /* 0x000fe20007ffe0ff */
[----:B--2---:R-:W-:Y:S01]  /*0170*/  IMAD.WIDE R6, R5, 0x4, R2 ;  /* 0x0000000405067825 */ /* 0x004fe200078e0202 */
[----:B------:R-:W-:-:S03]  /*0180*/  IADD3 R21, R11, 0x11, RZ ;  /* 0x000000110b157810 */ /* 0x000fc60007ffe0ff */
[C---:B------:R-:W-:Y:S01]  /*0190*/  VIADD R15, R11.reuse, 0x10 ;  /* 0x000000100b0f7836 */ /* 0x040fe20000000000 */
[----:B------:R-:W-:Y:S01]  /*01a0*/  IADD3 R19, R5, 0x11, RZ ;  /* 0x0000001105137810 */ /* 0x000fe20007ffe0ff */
[--C-:B------:R-:W-:Y:S01]  /*01b0*/  IMAD.WIDE R8, R11, 0x4, R2.reuse ;  /* 0x000000040b087825 */ /* 0x100fe200078e0202 */
[----:B------:R-:W2:Y:S03]  /*01c0*/  LDG.E.EL R4, desc[UR4][R6.64] ;  /* 0x0000000406047981 */ /* 0x000ea6000c2e1900 */
[--C-:B------:R-:W-:Y:S01]  /*01d0*/  IMAD.WIDE R10, R13, 0x4, R2.reuse ;  /* 0x000000040d0a7825 */ /* 0x100fe200078e0202 */
[----:B------:R1:W2:Y:S03]  /*01e0*/  LDG.E.EL R17, desc[UR4][R6.64+0x4] ;  /* 0x0000040406117981 */ /* 0x0002a6000c2e1900 */
[--C-:B------:R-:W-:Y:S01]  /*01f0*/  IMAD.WIDE R12, R15, 0x4, R2.reuse ;  /* 0x000000040f0c7825 */ /* 0x100fe200078e0202 */
[----:B------:R-:W3:Y:S04]  /*0200*/  LDG.E.EL R5, desc[UR4][R8.64] ;  /* 0x0000000408057981 */ /* 0x000ee8000c2e1900 */
[----:B------:R-:W3:Y:S01]  /*0210*/  LDG.E.EL R16, desc[UR4][R8.64+0x4] ;  /* 0x0000040408107981 */ /* 0x000ee2000c2e1900 */
[----:B------:R-:W-:-:S03]  /*0220*/  IMAD.WIDE R14, R19, 0x4, R2 ;  /* 0x00000004130e7825 */ /* 0x000fc600078e0202 */
[----:B------:R-:W4:Y:S01]  /*0230*/  LDG.E.EL R10, desc[UR4][R10.64] ;  /* 0x000000040a0a7981 */ /* 0x000f22000c2e1900 */
[----:B-1----:R-:W-:Y:S02]  /*0240*/  IMAD.WIDE R6, R21, 0x4, R2 ;  /* 0x0000000415067825 */ /* 0x002fe400078e0202 */
[----:B------:R-:W1:Y:S01]  /*0250*/  LDC.64 R2, c[0x0][0x218] ;  /* 0x00008600ff027b82 */ /* 0x000e620000000a00 */
[----:B------:R-:W5:Y:S04]  /*0260*/  LDG.E.EL R12, desc[UR4][R12.64] ;  /* 0x000000040c0c7981 */ /* 0x000f68000c2e1900 */
[----:B------:R-:W5:Y:S04]  /*0270*/  LDG.E.EL R14, desc[UR4][R14.64] ;  /* 0x000000040e0e7981 */ /* 0x000f68000c2e1900 */
[----:B------:R-:W5:Y:S01]  /*0280*/  LDG.E.EL R6, desc[UR4][R6.64] ;  /* 0x0000000406067981 */ /* 0x000f62000c2e1900 */
[----:B-1----:R-:W-:-:S04]  /*0290*/  IMAD.WIDE R2, R0, 0x4, R2 ;  /* 0x0000000400027825 */ /* 0x002fc800078e0202 */
[----:B--2---:R-:W-:Y:S01]  /*02a0*/  FADD R17, R4, R17 ;  /* 0x0000001104117221 */ /* 0x004fe20000000000 */
[----:B---3--:R-:W-:-:S03]  /*02b0*/  FADD R5, R5, R16 ;  /* 0x0000001005057221 */ /* 0x008fc60000000000 */
[----:B----4-:R-:W-:Y:S01]  /*02c0*/  FADD R17, R10, R17 ;  /* 0x000000110a117221 */ /* 0x010fe20000000000 */
[----:B-----5:R-:W-:-:S03]  /*02d0*/  FADD R5, R12, R5 ;  /* 0x000000050c057221 */ /* 0x020fc60000000000 */
[----:B------:R-:W-:Y:S01]  /*02e0*/  FADD R17, R14, R17 ;  /* 0x000000110e117221 */ /* 0x000fe20000000000 */
[----:B------:R-:W-:-:S03]  /*02f0*/  FADD R5, R6, R5 ;  /* 0x0000000506057221 */ /* 0x000fc60000000000 */
[----:B------:R-:W-:Y:S01]  /*0300*/  FMUL R4, R17, 0.25 ;  /* 0x3e80000011047820 */ /* 0x000fe20000400000 */
[----:B------:R-:W-:-:S05]  /*0310*/  FMUL R5, R5, 0.25 ;  /* 0x3e80000005057820 */ /* 0x000fca0000400000 */
[----:B------:R-:W-:Y:S01]  /*0320*/  STG.E.64 desc[UR4][R2.64], R4 ;  /* 0x0000000402007986 */ /* 0x000fe2000c101b04 */
[----:B------:R-:W-:Y:S05]  /*0330*/  EXIT ;  /* 0x000000000000794d */ /* 0x000fea0003800000 */
.L_x_0:
[----:B------:R-:W-:-:S00]  /*0340*/  BRA `(.L_x_0) ;  /* 0xfffffffc00fc7947 */ /* 0x000fc0000383ffff */
[----:B------:R-:W-:-:S00]  /*0350*/  NOP ;  /* 0x0000000000007918 */ /* 0x000fc00000000000 */
        /* <DEDUP_REMOVED lines=10> */
.L_x_1:


//--------------------- .nv.constant0.triton_poi_fused_avg_pool2d_5 --------------------------
	.section	.nv.constant0.triton_poi_fused_avg_pool2d_5,"a",@progbits
	.sectionflags	@""
	.align	4
.nv.constant0.triton_poi_fused_avg_pool2d_5:
	.zero		548
